	.headerflags	@"EF_CUDA_TEXMODE_UNIFIED EF_CUDA_64BIT_ADDRESS EF_CUDA_ACCELERATORS EF_CUDA_SM90 EF_CUDA_VIRTUAL_SM(EF_CUDA_SM90)"
	.elftype	@"ET_EXEC"


//--------------------- .nv.info                  --------------------------
	.section	.nv.info,"",@"SHT_CUDA_INFO"
	.align	4


	//----- nvinfo : EIATTR_REGCOUNT
	.align		4
        /*0000*/ 	.byte	0x04, 0x2f
        /*0002*/ 	.short	(.L_1 - .L_0)
	.align		4
.L_0:
        /*0004*/ 	.word	index@(triton_poi_fused_avg_pool2d_26)
        /*0008*/ 	.word	0x0000001e


	//----- nvinfo : EIATTR_MIN_STACK_SIZE
	.align		4
.L_1:
        /*000c*/ 	.byte	0x04, 0x12
        /*000e*/ 	.short	(.L_3 - .L_2)
	.align		4
.L_2:
        /*0010*/ 	.word	index@(triton_poi_fused_avg_pool2d_26)
        /*0014*/ 	.word	0x00000000


	//----- nvinfo : EIATTR_FRAME_SIZE
	.align		4
.L_3:
        /*0018*/ 	.byte	0x04, 0x11
        /*001a*/ 	.short	(.L_5 - .L_4)
	.align		4
.L_4:
        /*001c*/ 	.word	index@(triton_poi_fused_avg_pool2d_26)
        /*0020*/ 	.word	0x00000000


	//----- nvinfo : EIATTR_MIN_STACK_SIZE
	.align		4
.L_5:
        /*0024*/ 	.byte	0x04, 0x12
        /*0026*/ 	.short	(.L_7 - .L_6)
	.align		4
.L_6:
        /*0028*/ 	.word	index@(triton_poi_fused_avg_pool2d_26)
        /*002c*/ 	.word	0x00000000
.L_7:


//--------------------- .nv.info.triton_poi_fused_avg_pool2d_26 --------------------------
	.section	.nv.info.triton_poi_fused_avg_pool2d_26,"",@"SHT_CUDA_INFO"
	.sectionflags	@""
	.align	4


	//----- nvinfo : EIATTR_CUDA_API_VERSION
	.align		4
        /*0000*/ 	.byte	0x04, 0x37
        /*0002*/ 	.short	(.L_9 - .L_8)
.L_8:
        /*0004*/ 	.word	0x0000007c


	//----- nvinfo : EIATTR_KPARAM_INFO
	.align		4
.L_9:
        /*0008*/ 	.byte	0x04, 0x17
        /*000a*/ 	.short	(.L_11 - .L_10)
.L_10:
        /*000c*/ 	.word	0x00000000
        /*0010*/ 	.short	0x0002
        /*0012*/ 	.short	0x0010
        /*0014*/ 	.byte	0x00, 0xf0, 0x11, 0x00


	//----- nvinfo : EIATTR_KPARAM_INFO
	.align		4
.L_11:
        /*0018*/ 	.byte	0x04, 0x17
        /*001a*/ 	.short	(.L_13 - .L_12)
.L_12:
        /*001c*/ 	.word	0x00000000
        /*0020*/ 	.short	0x0001
        /*0022*/ 	.short	0x0008
        /*0024*/ 	.byte	0x00, 0xf4, 0x21, 0x00


	//----- nvinfo : EIATTR_KPARAM_INFO
	.align		4
.L_13:
        /*0028*/ 	.byte	0x04, 0x17
        /*002a*/ 	.short	(.L_15 - .L_14)
.L_14:
        /*002c*/ 	.word	0x00000000
        /*0030*/ 	.short	0x0000
        /*0032*/ 	.short	0x0000
        /*0034*/ 	.byte	0x00, 0xf4, 0x21, 0x00


	//----- nvinfo : EIATTR_SPARSE_MMA_MASK
	.align		4
.L_15:
        /*0038*/ 	.byte	0x03, 0x50
        /*003a*/ 	.short	0x0000


	//----- nvinfo : EIATTR_MAXREG_COUNT
	.align		4
        /*003c*/ 	.byte	0x03, 0x1b
        /*003e*/ 	.short	0x00ff


	//----- nvinfo : EIATTR_EXIT_INSTR_OFFSETS
	.align		4
        /*0040*/ 	.byte	0x04, 0x1c
        /*0042*/ 	.short	(.L_17 - .L_16)


	//   ....[0]....
.L_16:
        /*0044*/ 	.word	0x000007e0


	//   ....[1]....
        /*0048*/ 	.word	0x00000800


	//----- nvinfo : EIATTR_REQNTID
	.align		4
.L_17:
        /*004c*/ 	.byte	0x04, 0x10
        /*004e*/ 	.short	(.L_19 - .L_18)
.L_18:
        /*0050*/ 	.word	0x00000080
        /*0054*/ 	.word	0x00000001
        /*0058*/ 	.word	0x00000001


	//----- nvinfo : EIATTR_CBANK_PARAM_SIZE
	.align		4
.L_19:
        /*005c*/ 	.byte	0x03, 0x19
        /*005e*/ 	.short	0x0014


	//----- nvinfo : EIATTR_PARAM_CBANK
	.align		4
        /*0060*/ 	.byte	0x04, 0x0a
        /*0062*/ 	.short	(.L_21 - .L_20)
	.align		4
.L_20:
        /*0064*/ 	.word	index@(.nv.constant0.triton_poi_fused_avg_pool2d_26)
        /*0068*/ 	.short	0x0210
        /*006a*/ 	.short	0x0014


	//----- nvinfo : EIATTR_SW_WAR
	.align		4
.L_21:
        /*006c*/ 	.byte	0x04, 0x36
        /*006e*/ 	.short	(.L_23 - .L_22)
.L_22:
        /*0070*/ 	.word	0x00000008
.L_23:


//--------------------- .nv.callgraph             --------------------------
	.section	.nv.callgraph,"",@"SHT_CUDA_CALLGRAPH"
	.align	4
	.sectionentsize	8
	.align		4
        /*0000*/ 	.word	0x00000000
	.align		4
        /*0004*/ 	.word	0xffffffff
	.align		4
        /*0008*/ 	.word	0x00000000
	.align		4
        /*000c*/ 	.word	0xfffffffe
	.align		4
        /*0010*/ 	.word	0x00000000
	.align		4
        /*0014*/ 	.word	0xfffffffd
	.align		4
        /*0018*/ 	.word	0x00000000
	.align		4
        /*001c*/ 	.word	0xfffffffc


//--------------------- .text.triton_poi_fused_avg_pool2d_26 --------------------------
	.section	.text.triton_poi_fused_avg_pool2d_26,"ax",@progbits
	.align	128
        .global         triton_poi_fused_avg_pool2d_26
        .type           triton_poi_fused_avg_pool2d_26,@function
        .size           triton_poi_fused_avg_pool2d_26,(.L_x_1 - triton_poi_fused_avg_pool2d_26)
        .other          triton_poi_fused_avg_pool2d_26,@"STO_CUDA_ENTRY STV_DEFAULT"
triton_poi_fused_avg_pool2d_26:
.text.triton_poi_fused_avg_pool2d_26:
[----:B------:R-:W0:Y:S02]  /*0000*/  LDC R1, c[0x0][0x28] ;  /* 0x00000a00ff017b82 */ /* 0x000e240000000800 */
[----:B------:R-:W1:Y:S01]  /*0010*/  S2R R11, SR_TID.X ;  /* 0x00000000000b7919 */ /* 0x000e620000002100 */
[----:B------:R-:W-:Y:S01]  /*0020*/  CS2R R14, SRZ ;  /* 0x00000000000e7805 */ /* 0x000fe2000001ff00 */
[----:B------:R-:W-:Y:S01]  /*0030*/  ULDC.64 UR4, c[0x0][0x208] ;  /* 0x0000820000047ab9 */ /* 0x000fe20000000a00 */
[----:B------:R-:W2:Y:S01]  /*0040*/  S2R R0, SR_CTAID.X ;  /* 0x0000000000007919 */ /* 0x000ea20000002500 */
[----:B-1----:R-:W-:-:S05]  /*0050*/  LOP3.LUT R11, R11, 0x7f, RZ, 0xc0, !PT ;  /* 0x0000007f0b0b7812 */ /* 0x002fca00078ec0ff */
[----:B--2---:R-:W-:-:S04]  /*0060*/  IMAD R11, R0, 0x80, R11 ;  /* 0x00000080000b7824 */ /* 0x004fc800078e020b */
[----:B------:R-:W-:-:S04]  /*0070*/  IMAD.HI R0, R11, 0x2e8ba2e9, RZ ;  /* 0x2e8ba2e90b007827 */ /* 0x000fc800078e02ff */
[----:B------:R-:W-:Y:S01]  /*0080*/  VIADD R13, R11, 0xffffff50 ;  /* 0xffffff500b0d7836 */ /* 0x000fe20000000000 */
[----:B------:R-:W-:-:S04]  /*0090*/  SHF.R.U32.HI R3, RZ, 0x1f, R0 ;  /* 0x0000001fff037819 */ /* 0x000fc80000011600 */
[CC--:B------:R-:W-:Y:S02]  /*00a0*/  LEA.HI.SX32 R4, R0.reuse, R3.reuse, 0x1e ;  /* 0x0000000300047211 */ /* 0x0c0fe400078ff2ff */
[----:B------:R-:W-:Y:S02]  /*00b0*/  LEA.HI.SX32 R0, R0, R3, 0x1b ;  /* 0x0000000300007211 */ /* 0x000fe400078fdaff */
[----:B------:R-:W-:Y:S01]  /*00c0*/  SHF.R.S32.HI R5, RZ, 0x1f, R4 ;  /* 0x0000001fff057819 */ /* 0x000fe20000011404 */
[----:B------:R-:W1:Y:S01]  /*00d0*/  LDC.64 R2, c[0x0][0x210] ;  /* 0x00008400ff027b82 */ /* 0x000e620000000a00 */
[----:B------:R-:W-:Y:S02]  /*00e0*/  LEA.HI R6, R0, R0, RZ, 0x3 ;  /* 0x0000000000067211 */ /* 0x000fe400078f18ff */
[----:B------:R-:W-:Y:S02]  /*00f0*/  LEA.HI R5, R5, R4, RZ, 0x3 ;  /* 0x0000000405057211 */ /* 0x000fe400078f18ff */
[----:B------:R-:W-:-:S02]  /*0100*/  LOP3.LUT R7, R6, 0xfffffff8, RZ, 0xc0, !PT ;  /* 0xfffffff806077812 */ /* 0x000fc400078ec0ff */
[----:B------:R-:W-:-:S05]  /*0110*/  LOP3.LUT R5, R5, 0xfffffff8, RZ, 0xc0, !PT ;  /* 0xfffffff805057812 */ /* 0x000fca00078ec0ff */
[----:B------:R-:W-:Y:S02]  /*0120*/  IMAD.IADD R4, R4, 0x1, -R5 ;  /* 0x0000000104047824 */ /* 0x000fe400078e0a05 */
[----:B------:R-:W-:Y:S02]  /*0130*/  IMAD.IADD R5, R0, 0x1, -R7 ;  /* 0x0000000100057824 */ /* 0x000fe400078e0a07 */
[C---:B------:R-:W-:Y:S01]  /*0140*/  VIADD R6, R4.reuse, 0x1 ;  /* 0x0000000104067836 */ /* 0x040fe20000000000 */
[----:B------:R-:W-:-:S04]  /*0150*/  ISETP.GT.AND P0, PT, R4, -0x1, PT ;  /* 0xffffffff0400780c */ /* 0x000fc80003f04270 */
[----:B------:R-:W-:Y:S02]  /*0160*/  ISETP.GT.AND P0, PT, R5, RZ, P0 ;  /* 0x000000ff0500720c */ /* 0x000fe40000704270 */
[----:B------:R-:W-:Y:S01]  /*0170*/  ISETP.GE.U32.AND P1, PT, R6, 0x8, PT ;  /* 0x000000080600780c */ /* 0x000fe20003f26070 */
[C---:B------:R-:W-:Y:S01]  /*0180*/  VIADD R9, R11.reuse, 0xffffff3a ;  /* 0xffffff3a0b097836 */ /* 0x040fe20000000000 */
[----:B------:R-:W-:Y:S01]  /*0190*/  ISETP.LT.AND P4, PT, R11, 0x1600, P0 ;  /* 0x000016000b00780c */ /* 0x000fe20000781270 */
[----:B-1----:R-:W-:Y:S01]  /*01a0*/  IMAD.WIDE R12, R13, 0x4, R2 ;  /* 0x000000040d0c7825 */ /* 0x002fe200078e0202 */
[----:B------:R-:W-:Y:S02]  /*01b0*/  ISETP.GT.AND P0, PT, R4, RZ, PT ;  /* 0x000000ff0400720c */ /* 0x000fe40003f04270 */
[C---:B------:R-:W-:Y:S02]  /*01c0*/  ISETP.GT.AND P2, PT, R5.reuse, RZ, !P1 ;  /* 0x000000ff0500720c */ /* 0x040fe40004f44270 */
[----:B------:R-:W-:-:S04]  /*01d0*/  ISETP.GT.AND P3, PT, R5, RZ, P0 ;  /* 0x000000ff0500720c */ /* 0x000fc80000764270 */
[C---:B------:R-:W-:Y:S02]  /*01e0*/  ISETP.LT.AND P3, PT, R11.reuse, 0x1600, P3 ;  /* 0x000016000b00780c */ /* 0x040fe40001f61270 */
[C---:B------:R-:W-:Y:S01]  /*01f0*/  ISETP.LT.AND P2, PT, R11.reuse, 0x1600, P2 ;  /* 0x000016000b00780c */ /* 0x040fe20001741270 */
[----:B------:R-:W-:Y:S01]  /*0200*/  VIADD R17, R11, 0xffffff66 ;  /* 0xffffff660b117836 */ /* 0x000fe20000000000 */
[----:B------:R1:W2:Y:S01]  /*0210*/  @P4 LDG.E R14, desc[UR4][R12.64] ;  /* 0x000000040c0e4981 */ /* 0x0002a2000c1e1900 */
[----:B------:R-:W-:-:S04]  /*0220*/  IMAD.WIDE R8, R9, 0x4, R2 ;  /* 0x0000000409087825 */ /* 0x000fc800078e0202 */
[----:B------:R-:W-:Y:S02]  /*0230*/  IMAD.MOV.U32 R18, RZ, RZ, RZ ;  /* 0x000000ffff127224 */ /* 0x000fe400078e00ff */
[----:B------:R-:W-:Y:S02]  /*0240*/  IMAD.WIDE R16, R17, 0x4, R2 ;  /* 0x0000000411107825 */ /* 0x000fe400078e0202 */
[----:B------:R3:W4:Y:S04]  /*0250*/  @P3 LDG.E R15, desc[UR4][R8.64] ;  /* 0x00000004080f3981 */ /* 0x000728000c1e1900 */
[----:B------:R5:W4:Y:S01]  /*0260*/  @P2 LDG.E R18, desc[UR4][R16.64] ;  /* 0x0000000410122981 */ /* 0x000b22000c1e1900 */
[C---:B------:R-:W-:Y:S01]  /*0270*/  ISETP.GT.AND P6, PT, R4.reuse, 0x5, PT ;  /* 0x000000050400780c */ /* 0x040fe20003fc4270 */
[C---:B------:R-:W-:Y:S01]  /*0280*/  VIADD R0, R4.reuse, 0x2 ;  /* 0x0000000204007836 */ /* 0x040fe20000000000 */
[C---:B------:R-:W-:Y:S01]  /*0290*/  ISETP.GE.AND P5, PT, R4.reuse, 0x6, PT ;  /* 0x000000060400780c */ /* 0x040fe20003fa6270 */
[----:B------:R-:W-:Y:S01]  /*02a0*/  VIADD R10, R4, 0xffffffff ;  /* 0xffffffff040a7836 */ /* 0x000fe20000000000 */
[C---:B------:R-:W-:Y:S01]  /*02b0*/  ISETP.GT.AND P0, PT, R5.reuse, -0x1, P0 ;  /* 0xffffffff0500780c */ /* 0x040fe20000704270 */
[C---:B-1----:R-:W-:Y:S01]  /*02c0*/  VIADD R13, R5.reuse, 0xffffffff ;  /* 0xffffffff050d7836 */ /* 0x042fe20000000000 */
[----:B------:R-:W-:Y:S01]  /*02d0*/  SEL R12, R0, RZ, !P5 ;  /* 0x000000ff000c7207 */ /* 0x000fe20006800000 */
[C---:B---3--:R-:W-:Y:S01]  /*02e0*/  VIADD R9, R5.reuse, 0x1 ;  /* 0x0000000105097836 */ /* 0x048fe20000000000 */
[----:B------:R-:W-:Y:S01]  /*02f0*/  ISETP.GT.AND P5, PT, R4, 0x1, PT ;  /* 0x000000010400780c */ /* 0x000fe20003fa4270 */
[C---:B------:R-:W-:Y:S01]  /*0300*/  VIADD R8, R5.reuse, 0x2 ;  /* 0x0000000205087836 */ /* 0x040fe20000000000 */
[----:B------:R-:W-:Y:S01]  /*0310*/  LOP3.LUT R7, R5, R4, RZ, 0xfc, !PT ;  /* 0x0000000405077212 */ /* 0x000fe200078efcff */
[----:B------:R-:W-:Y:S01]  /*0320*/  VIADD R0, R12, 0x8 ;  /* 0x000000080c007836 */ /* 0x000fe20000000000 */
[----:B------:R-:W-:Y:S01]  /*0330*/  ISETP.LT.AND P0, PT, R11, 0x1600, P0 ;  /* 0x000016000b00780c */ /* 0x000fe20000701270 */
[----:B------:R-:W-:Y:S01]  /*0340*/  @!P6 IMAD.MOV R0, RZ, RZ, R12 ;  /* 0x000000ffff00e224 */ /* 0x000fe200078e020c */
[----:B------:R-:W-:Y:S01]  /*0350*/  SEL R10, R10, RZ, P5 ;  /* 0x000000ff0a0a7207 */ /* 0x000fe20002800000 */
[----:B-----5:R-:W-:Y:S01]  /*0360*/  IMAD.MOV.U32 R16, RZ, RZ, RZ ;  /* 0x000000ffff107224 */ /* 0x020fe200078e00ff */
[----:B------:R-:W-:-:S02]  /*0370*/  ISETP.GT.AND P6, PT, R5, 0x5, PT ;  /* 0x000000050500780c */ /* 0x000fc40003fc4270 */
[----:B------:R-:W-:Y:S02]  /*0380*/  ISETP.GT.AND P1, PT, R5, -0x1, !P1 ;  /* 0xffffffff0500780c */ /* 0x000fe40004f24270 */
[----:B------:R-:W-:Y:S02]  /*0390*/  CS2R R20, SRZ ;  /* 0x0000000000147805 */ /* 0x000fe4000001ff00 */
[C---:B------:R-:W-:Y:S02]  /*03a0*/  ISETP.LT.AND P1, PT, R11.reuse, 0x1600, P1 ;  /* 0x000016000b00780c */ /* 0x040fe40000f21270 */
[----:B------:R-:W-:Y:S01]  /*03b0*/  CS2R R22, SRZ ;  /* 0x0000000000167805 */ /* 0x000fe2000001ff00 */
[C---:B------:R-:W-:Y:S02]  /*03c0*/  VIADD R25, R11.reuse, 0xb0 ;  /* 0x000000b00b197836 */ /* 0x040fe40000000000 */
[----:B------:R-:W-:Y:S02]  /*03d0*/  VIADD R27, R11, 0xc6 ;  /* 0x000000c60b1b7836 */ /* 0x000fe40000000000 */
[----:B------:R-:W-:Y:S01]  /*03e0*/  IMAD.MOV.U32 R24, RZ, RZ, RZ ;  /* 0x000000ffff187224 */ /* 0x000fe200078e00ff */
[----:B--2---:R-:W-:-:S02]  /*03f0*/  SEL R14, R14, RZ, P4 ;  /* 0x000000ff0e0e7207 */ /* 0x004fc40002000000 */
[----:B------:R-:W-:-:S04]  /*0400*/  ISETP.GE.AND P4, PT, R11, 0x1600, PT ;  /* 0x000016000b00780c */ /* 0x000fc80003f86270 */
[----:B------:R-:W-:Y:S01]  /*0410*/  ISETP.GT.AND P5, PT, R7, -0x1, !P4 ;  /* 0xffffffff0700780c */ /* 0x000fe200067a4270 */
[----:B------:R-:W-:Y:S01]  /*0420*/  VIADD R7, R11, 0xffffffea ;  /* 0xffffffea0b077836 */ /* 0x000fe20000000000 */
[----:B----4-:R-:W-:Y:S02]  /*0430*/  SEL R15, R15, RZ, P3 ;  /* 0x000000ff0f0f7207 */ /* 0x010fe40001800000 */
[C---:B------:R-:W-:Y:S02]  /*0440*/  ISETP.GT.AND P3, PT, R5.reuse, 0x1, PT ;  /* 0x000000010500780c */ /* 0x040fe40003f64270 */
[----:B------:R-:W-:Y:S02]  /*0450*/  SEL R12, R18, RZ, P2 ;  /* 0x000000ff120c7207 */ /* 0x000fe40001000000 */
[----:B------:R-:W-:Y:S02]  /*0460*/  ISETP.GE.AND P2, PT, R5, 0x6, PT ;  /* 0x000000060500780c */ /* 0x000fe40003f46270 */
[----:B------:R-:W-:-:S02]  /*0470*/  SEL R13, R13, RZ, P3 ;  /* 0x000000ff0d0d7207 */ /* 0x000fc40001800000 */
[C---:B------:R-:W-:Y:S02]  /*0480*/  ISETP.GE.U32.AND P3, PT, R9.reuse, 0x8, PT ;  /* 0x000000080900780c */ /* 0x040fe40003f66070 */
[----:B------:R-:W-:Y:S01]  /*0490*/  LOP3.LUT R9, R9, R6, RZ, 0xfc, !PT ;  /* 0x0000000609097212 */ /* 0x000fe200078efcff */
[--C-:B------:R-:W-:Y:S01]  /*04a0*/  IMAD.WIDE R6, R7, 0x4, R2.reuse ;  /* 0x0000000407067825 */ /* 0x100fe200078e0202 */
[----:B------:R-:W-:Y:S02]  /*04b0*/  SEL R8, R8, RZ, !P2 ;  /* 0x000000ff08087207 */ /* 0x000fe40005000000 */
[C---:B------:R-:W-:Y:S01]  /*04c0*/  ISETP.GT.AND P2, PT, R4.reuse, RZ, !P3 ;  /* 0x000000ff0400720c */ /* 0x040fe20005f44270 */
[C---:B------:R-:W-:Y:S01]  /*04d0*/  IMAD.WIDE R18, R11.reuse, 0x4, R2 ;  /* 0x000000040b127825 */ /* 0x040fe200078e0202 */
[----:B------:R1:W2:Y:S01]  /*04e0*/  @P0 LDG.E R16, desc[UR4][R6.64] ;  /* 0x0000000406100981 */ /* 0x0002a2000c1e1900 */
[----:B------:R-:W-:Y:S02]  /*04f0*/  ISETP.GT.AND P3, PT, R4, -0x1, !P3 ;  /* 0xffffffff0400780c */ /* 0x000fe40005f64270 */
[C---:B------:R-:W-:Y:S01]  /*0500*/  VIADD R5, R11.reuse, 0x16 ;  /* 0x000000160b057836 */ /* 0x040fe20000000000 */
[----:B------:R-:W-:Y:S01]  /*0510*/  ISETP.LT.AND P2, PT, R11, 0x1600, P2 ;  /* 0x000016000b00780c */ /* 0x000fe20001741270 */
[----:B------:R-:W-:Y:S01]  /*0520*/  VIADD R17, R8, 0x8 ;  /* 0x0000000808117836 */ /* 0x000fe20000000000 */
[----:B------:R3:W4:Y:S01]  /*0530*/  @P5 LDG.E R21, desc[UR4][R18.64] ;  /* 0x0000000412155981 */ /* 0x000722000c1e1900 */
[----:B------:R-:W-:Y:S01]  /*0540*/  @!P6 IMAD.MOV R17, RZ, RZ, R8 ;  /* 0x000000ffff11e224 */ /* 0x000fe200078e0208 */
[----:B------:R-:W-:Y:S01]  /*0550*/  ISETP.LT.U32.AND P6, PT, R9, 0x8, !P4 ;  /* 0x000000080900780c */ /* 0x000fe200067c1070 */
[C---:B------:R-:W-:Y:S01]  /*0560*/  VIADD R9, R11.reuse, 0x9a ;  /* 0x0000009a0b097836 */ /* 0x040fe20000000000 */
[----:B------:R-:W-:Y:S01]  /*0570*/  ISETP.LT.AND P3, PT, R11, 0x1600, P3 ;  /* 0x000016000b00780c */ /* 0x000fe20001f61270 */
[----:B------:R-:W-:-:S04]  /*0580*/  IMAD.WIDE R4, R5, 0x4, R2 ;  /* 0x0000000405047825 */ /* 0x000fc800078e0202 */
[--C-:B-1----:R-:W-:Y:S01]  /*0590*/  IMAD.WIDE R6, R9, 0x4, R2.reuse ;  /* 0x0000000409067825 */ /* 0x102fe200078e0202 */
[----:B------:R-:W5:Y:S03]  /*05a0*/  @P1 LDG.E R20, desc[UR4][R4.64] ;  /* 0x0000000404141981 */ /* 0x000f66000c1e1900 */
[--C-:B------:R-:W-:Y:S01]  /*05b0*/  IMAD.WIDE R8, R25, 0x4, R2.reuse ;  /* 0x0000000419087825 */ /* 0x100fe200078e0202 */
[----:B------:R-:W5:Y:S03]  /*05c0*/  @P2 LDG.E R22, desc[UR4][R6.64] ;  /* 0x0000000406162981 */ /* 0x000f66000c1e1900 */
[----:B------:R-:W-:Y:S01]  /*05d0*/  IMAD.WIDE R2, R27, 0x4, R2 ;  /* 0x000000041b027825 */ /* 0x000fe200078e0202 */
[----:B------:R-:W5:Y:S04]  /*05e0*/  @P3 LDG.E R23, desc[UR4][R8.64] ;  /* 0x0000000408173981 */ /* 0x000f68000c1e1900 */
[----:B------:R1:W5:Y:S01]  /*05f0*/  @P6 LDG.E R24, desc[UR4][R2.64] ;  /* 0x0000000402186981 */ /* 0x000362000c1e1900 */
[----:B---3--:R-:W-:-:S02]  /*0600*/  IMAD R18, R10, R13, RZ ;  /* 0x0000000d0a127224 */ /* 0x008fc400078e02ff */
[----:B------:R-:W-:Y:S02]  /*0610*/  IMAD R13, R13, R0, RZ ;  /* 0x000000000d0d7224 */ /* 0x000fe400078e02ff */
[-C--:B------:R-:W-:Y:S02]  /*0620*/  IMAD R18, R0, R17.reuse, R18 ;  /* 0x0000001100127224 */ /* 0x080fe400078e0212 */
[----:B------:R-:W-:Y:S02]  /*0630*/  IMAD R13, R10, R17, R13 ;  /* 0x000000110a0d7224 */ /* 0x000fe400078e020d */
[----:B------:R-:W-:Y:S01]  /*0640*/  FADD R15, R15, R14 ;  /* 0x0000000e0f0f7221 */ /* 0x000fe20000000000 */
[----:B-1----:R-:W1:Y:S01]  /*0650*/  LDC.64 R2, c[0x0][0x218] ;  /* 0x00008600ff027b82 */ /* 0x002e620000000a00 */
[----:B------:R-:W-:-:S05]  /*0660*/  IMAD.IADD R13, R18, 0x1, -R13 ;  /* 0x00000001120d7824 */ /* 0x000fca00078e0a0d */
[----:B------:R-:W-:Y:S01]  /*0670*/  I2FP.F32.S32 R13, R13 ;  /* 0x0000000d000d7245 */ /* 0x000fe20000201400 */
[----:B------:R-:W-:Y:S01]  /*0680*/  FADD R15, R15, R12 ;  /* 0x0000000c0f0f7221 */ /* 0x000fe20000000000 */
[----:B-1----:R-:W-:Y:S01]  /*0690*/  IMAD.WIDE R2, R11, 0x4, R2 ;  /* 0x000000040b027825 */ /* 0x002fe200078e0202 */
[----:B--2---:R-:W-:Y:S02]  /*06a0*/  SEL R16, R16, RZ, P0 ;  /* 0x000000ff10107207 */ /* 0x004fe40000000000 */
[----:B------:R-:W-:Y:S02]  /*06b0*/  FSETP.GT.AND P0, PT, |R13|, 8.50705917302346158658e+37, PT ;  /* 0x7e8000000d00780b */ /* 0x000fe40003f04200 */
[----:B----4-:R-:W-:Y:S02]  /*06c0*/  SEL R21, R21, RZ, P5 ;  /* 0x000000ff15157207 */ /* 0x010fe40002800000 */
[----:B------:R-:W-:Y:S01]  /*06d0*/  FSETP.GEU.AND P5, PT, |R13|, 1.175494350822287508e-38, PT ;  /* 0x008000000d00780b */ /* 0x000fe20003fae200 */
[----:B------:R-:W-:-:S04]  /*06e0*/  FADD R16, R15, R16 ;  /* 0x000000100f107221 */ /* 0x000fc80000000000 */
[----:B------:R-:W-:Y:S01]  /*06f0*/  FADD R21, R16, R21 ;  /* 0x0000001510157221 */ /* 0x000fe20000000000 */
[----:B-----5:R-:W-:-:S03]  /*0700*/  SEL R20, R20, RZ, P1 ;  /* 0x000000ff14147207 */ /* 0x020fc60000800000 */
[----:B------:R-:W-:Y:S01]  /*0710*/  @P0 FMUL R13, R13, 0.25 ;  /* 0x3e8000000d0d0820 */ /* 0x000fe20000400000 */
[----:B------:R-:W-:Y:S01]  /*0720*/  SEL R22, R22, RZ, P2 ;  /* 0x000000ff16167207 */ /* 0x000fe20001000000 */
[----:B------:R-:W-:Y:S02]  /*0730*/  FADD R21, R21, R20 ;  /* 0x0000001415157221 */ /* 0x000fe40000000000 */
[----:B------:R-:W-:Y:S01]  /*0740*/  @!P5 FMUL R13, R13, 16777216 ;  /* 0x4b8000000d0dd820 */ /* 0x000fe20000400000 */
[----:B------:R-:W-:Y:S01]  /*0750*/  SEL R23, R23, RZ, P3 ;  /* 0x000000ff17177207 */ /* 0x000fe20001800000 */
[----:B------:R-:W-:Y:S01]  /*0760*/  FADD R22, R21, R22 ;  /* 0x0000001615167221 */ /* 0x000fe20000000000 */
[----:B------:R-:W-:-:S03]  /*0770*/  SEL R24, R24, RZ, P6 ;  /* 0x000000ff18187207 */ /* 0x000fc60003000000 */
[----:B------:R-:W-:Y:S01]  /*0780*/  FADD R23, R22, R23 ;  /* 0x0000001716177221 */ /* 0x000fe20000000000 */
[----:B------:R-:W1:Y:S03]  /*0790*/  MUFU.RCP R13, R13 ;  /* 0x0000000d000d7308 */ /* 0x000e660000001000 */
[----:B------:R-:W-:-:S04]  /*07a0*/  FADD R24, R23, R24 ;  /* 0x0000001817187221 */ /* 0x000fc80000000000 */
[----:B------:R-:W-:-:S04]  /*07b0*/  @P0 FMUL R24, R24, 0.25 ;  /* 0x3e80000018180820 */ /* 0x000fc80000400000 */
[----:B------:R-:W-:-:S04]  /*07c0*/  @!P5 FMUL R24, R24, 16777216 ;  /* 0x4b8000001818d820 */ /* 0x000fc80000400000 */
[----:B-1----:R-:W-:Y:S01]  /*07d0*/  FMUL R5, R13, R24 ;  /* 0x000000180d057220 */ /* 0x002fe20000400000 */
[----:B------:R-:W-:Y:S06]  /*07e0*/  @P4 EXIT ;  /* 0x000000000000494d */ /* 0x000fec0003800000 */
[----:B------:R-:W-:Y:S01]  /*07f0*/  STG.E desc[UR4][R2.64], R5 ;  /* 0x0000000502007986 */ /* 0x000fe2000c101904 */
[----:B------:R-:W-:Y:S05]  /*0800*/  EXIT ;  /* 0x000000000000794d */ /* 0x000fea0003800000 */
.L_x_0:
[----:B------:R-:W-:-:S00]  /*0810*/  BRA `(.L_x_0) ;  /* 0xfffffffc00fc7947 */ /* 0x000fc0000383ffff */
[----:B------:R-:W-:-:S00]  /*0820*/  NOP ;  /* 0x0000000000007918 */ /* 0x000fc00000000000 */
        /* <DEDUP_REMOVED lines=13> */
.L_x_1:


//--------------------- .nv.constant0.triton_poi_fused_avg_pool2d_26 --------------------------
	.section	.nv.constant0.triton_poi_fused_avg_pool2d_26,"a",@progbits
	.sectionflags	@""
	.align	4
.nv.constant0.triton_poi_fused_avg_pool2d_26:
	.zero		548
